//
// Generated by NVIDIA NVVM Compiler
//
// Compiler Build ID: CL-36424714
// Cuda compilation tools, release 13.0, V13.0.88
// Based on NVVM 20.0.0
//

.version 9.0
.target sm_100
.address_size 64

	// .globl	_Z22sumMatrixOnGPU_1D1D_v1PfS_S_ii

.visible .entry _Z22sumMatrixOnGPU_1D1D_v1PfS_S_ii(
	.param .u64 .ptr .align 1 _Z22sumMatrixOnGPU_1D1D_v1PfS_S_ii_param_0,
	.param .u64 .ptr .align 1 _Z22sumMatrixOnGPU_1D1D_v1PfS_S_ii_param_1,
	.param .u64 .ptr .align 1 _Z22sumMatrixOnGPU_1D1D_v1PfS_S_ii_param_2,
	.param .u32 _Z22sumMatrixOnGPU_1D1D_v1PfS_S_ii_param_3,
	.param .u32 _Z22sumMatrixOnGPU_1D1D_v1PfS_S_ii_param_4
)
{
	.reg .b32 	%r<5>;
	.reg .b32 	%f<4>;
	.reg .b64 	%rd<11>;

	ld.param.u64 	%rd1, [_Z22sumMatrixOnGPU_1D1D_v1PfS_S_ii_param_0];
	ld.param.u64 	%rd2, [_Z22sumMatrixOnGPU_1D1D_v1PfS_S_ii_param_1];
	ld.param.u64 	%rd3, [_Z22sumMatrixOnGPU_1D1D_v1PfS_S_ii_param_2];
	cvta.to.global.u64 	%rd4, %rd3;
	cvta.to.global.u64 	%rd5, %rd2;
	cvta.to.global.u64 	%rd6, %rd1;
	mov.u32 	%r1, %tid.x;
	mov.u32 	%r2, %ctaid.x;
	mov.u32 	%r3, %ntid.x;
	mad.lo.s32 	%r4, %r2, %r3, %r1;
	mul.wide.u32 	%rd7, %r4, 4;
	add.s64 	%rd8, %rd6, %rd7;
	ld.global.f32 	%f1, [%rd8];
	add.s64 	%rd9, %rd5, %rd7;
	ld.global.f32 	%f2, [%rd9];
	add.f32 	%f3, %f1, %f2;
	add.s64 	%rd10, %rd4, %rd7;
	st.global.f32 	[%rd10], %f3;
	ret;

}
	// .globl	_Z22sumMatrixOnGPU_1D1D_v2PfS_S_ii
.visible .entry _Z22sumMatrixOnGPU_1D1D_v2PfS_S_ii(
	.param .u64 .ptr .align 1 _Z22sumMatrixOnGPU_1D1D_v2PfS_S_ii_param_0,
	.param .u64 .ptr .align 1 _Z22sumMatrixOnGPU_1D1D_v2PfS_S_ii_param_1,
	.param .u64 .ptr .align 1 _Z22sumMatrixOnGPU_1D1D_v2PfS_S_ii_param_2,
	.param .u32 _Z22sumMatrixOnGPU_1D1D_v2PfS_S_ii_param_3,
	.param .u32 _Z22sumMatrixOnGPU_1D1D_v2PfS_S_ii_param_4
)
{
	.reg .pred 	%p<12>;
	.reg .b32 	%r<38>;
	.reg .b32 	%f<88>;
	.reg .b64 	%rd<101>;

	ld.param.u64 	%rd4, [_Z22sumMatrixOnGPU_1D1D_v2PfS_S_ii_param_0];
	ld.param.u64 	%rd5, [_Z22sumMatrixOnGPU_1D1D_v2PfS_S_ii_param_1];
	ld.param.u64 	%rd6, [_Z22sumMatrixOnGPU_1D1D_v2PfS_S_ii_param_2];
	ld.param.u32 	%r23, [_Z22sumMatrixOnGPU_1D1D_v2PfS_S_ii_param_3];
	ld.param.u32 	%r24, [_Z22sumMatrixOnGPU_1D1D_v2PfS_S_ii_param_4];
	cvta.to.global.u64 	%rd1, %rd6;
	cvta.to.global.u64 	%rd2, %rd5;
	cvta.to.global.u64 	%rd3, %rd4;
	mov.u32 	%r25, %tid.x;
	mov.u32 	%r26, %ctaid.x;
	mov.u32 	%r27, %ntid.x;
	mad.lo.s32 	%r1, %r26, %r27, %r25;
	setp.ge.u32 	%p1, %r1, %r23;
	setp.lt.s32 	%p2, %r24, 1;
	or.pred  	%p3, %p1, %p2;
	@%p3 bra 	$L__BB1_13;
	and.b32  	%r2, %r24, 15;
	setp.lt.u32 	%p4, %r24, 16;
	mov.b32 	%r34, 0;
	@%p4 bra 	$L__BB1_4;
	and.b32  	%r34, %r24, 2147483632;
	neg.s32 	%r32, %r34;
	shl.b32 	%r5, %r23, 4;
	mul.wide.s32 	%rd11, %r23, 4;
	mov.u32 	%r31, %r1;
$L__BB1_3:
	.pragma "nounroll";
	mul.wide.s32 	%rd7, %r31, 4;
	add.s64 	%rd8, %rd3, %rd7;
	ld.global.f32 	%f1, [%rd8];
	add.s64 	%rd9, %rd2, %rd7;
	ld.global.f32 	%f2, [%rd9];
	add.f32 	%f3, %f1, %f2;
	add.s64 	%rd10, %rd1, %rd7;
	st.global.f32 	[%rd10], %f3;
	add.s64 	%rd12, %rd8, %rd11;
	ld.global.f32 	%f4, [%rd12];
	add.s64 	%rd13, %rd9, %rd11;
	ld.global.f32 	%f5, [%rd13];
	add.f32 	%f6, %f4, %f5;
	add.s64 	%rd14, %rd10, %rd11;
	st.global.f32 	[%rd14], %f6;
	add.s64 	%rd15, %rd12, %rd11;
	ld.global.f32 	%f7, [%rd15];
	add.s64 	%rd16, %rd13, %rd11;
	ld.global.f32 	%f8, [%rd16];
	add.f32 	%f9, %f7, %f8;
	add.s64 	%rd17, %rd14, %rd11;
	st.global.f32 	[%rd17], %f9;
	add.s64 	%rd18, %rd15, %rd11;
	ld.global.f32 	%f10, [%rd18];
	add.s64 	%rd19, %rd16, %rd11;
	ld.global.f32 	%f11, [%rd19];
	add.f32 	%f12, %f10, %f11;
	add.s64 	%rd20, %rd17, %rd11;
	st.global.f32 	[%rd20], %f12;
	add.s64 	%rd21, %rd18, %rd11;
	ld.global.f32 	%f13, [%rd21];
	add.s64 	%rd22, %rd19, %rd11;
	ld.global.f32 	%f14, [%rd22];
	add.f32 	%f15, %f13, %f14;
	add.s64 	%rd23, %rd20, %rd11;
	st.global.f32 	[%rd23], %f15;
	add.s64 	%rd24, %rd21, %rd11;
	ld.global.f32 	%f16, [%rd24];
	add.s64 	%rd25, %rd22, %rd11;
	ld.global.f32 	%f17, [%rd25];
	add.f32 	%f18, %f16, %f17;
	add.s64 	%rd26, %rd23, %rd11;
	st.global.f32 	[%rd26], %f18;
	add.s64 	%rd27, %rd24, %rd11;
	ld.global.f32 	%f19, [%rd27];
	add.s64 	%rd28, %rd25, %rd11;
	ld.global.f32 	%f20, [%rd28];
	add.f32 	%f21, %f19, %f20;
	add.s64 	%rd29, %rd26, %rd11;
	st.global.f32 	[%rd29], %f21;
	add.s64 	%rd30, %rd27, %rd11;
	ld.global.f32 	%f22, [%rd30];
	add.s64 	%rd31, %rd28, %rd11;
	ld.global.f32 	%f23, [%rd31];
	add.f32 	%f24, %f22, %f23;
	add.s64 	%rd32, %rd29, %rd11;
	st.global.f32 	[%rd32], %f24;
	add.s64 	%rd33, %rd30, %rd11;
	ld.global.f32 	%f25, [%rd33];
	add.s64 	%rd34, %rd31, %rd11;
	ld.global.f32 	%f26, [%rd34];
	add.f32 	%f27, %f25, %f26;
	add.s64 	%rd35, %rd32, %rd11;
	st.global.f32 	[%rd35], %f27;
	add.s64 	%rd36, %rd33, %rd11;
	ld.global.f32 	%f28, [%rd36];
	add.s64 	%rd37, %rd34, %rd11;
	ld.global.f32 	%f29, [%rd37];
	add.f32 	%f30, %f28, %f29;
	add.s64 	%rd38, %rd35, %rd11;
	st.global.f32 	[%rd38], %f30;
	add.s64 	%rd39, %rd36, %rd11;
	ld.global.f32 	%f31, [%rd39];
	add.s64 	%rd40, %rd37, %rd11;
	ld.global.f32 	%f32, [%rd40];
	add.f32 	%f33, %f31, %f32;
	add.s64 	%rd41, %rd38, %rd11;
	st.global.f32 	[%rd41], %f33;
	add.s64 	%rd42, %rd39, %rd11;
	ld.global.f32 	%f34, [%rd42];
	add.s64 	%rd43, %rd40, %rd11;
	ld.global.f32 	%f35, [%rd43];
	add.f32 	%f36, %f34, %f35;
	add.s64 	%rd44, %rd41, %rd11;
	st.global.f32 	[%rd44], %f36;
	add.s64 	%rd45, %rd42, %rd11;
	ld.global.f32 	%f37, [%rd45];
	add.s64 	%rd46, %rd43, %rd11;
	ld.global.f32 	%f38, [%rd46];
	add.f32 	%f39, %f37, %f38;
	add.s64 	%rd47, %rd44, %rd11;
	st.global.f32 	[%rd47], %f39;
	add.s64 	%rd48, %rd45, %rd11;
	ld.global.f32 	%f40, [%rd48];
	add.s64 	%rd49, %rd46, %rd11;
	ld.global.f32 	%f41, [%rd49];
	add.f32 	%f42, %f40, %f41;
	add.s64 	%rd50, %rd47, %rd11;
	st.global.f32 	[%rd50], %f42;
	add.s64 	%rd51, %rd48, %rd11;
	ld.global.f32 	%f43, [%rd51];
	add.s64 	%rd52, %rd49, %rd11;
	ld.global.f32 	%f44, [%rd52];
	add.f32 	%f45, %f43, %f44;
	add.s64 	%rd53, %rd50, %rd11;
	st.global.f32 	[%rd53], %f45;
	add.s64 	%rd54, %rd51, %rd11;
	ld.global.f32 	%f46, [%rd54];
	add.s64 	%rd55, %rd52, %rd11;
	ld.global.f32 	%f47, [%rd55];
	add.f32 	%f48, %f46, %f47;
	add.s64 	%rd56, %rd53, %rd11;
	st.global.f32 	[%rd56], %f48;
	add.s32 	%r32, %r32, 16;
	add.s32 	%r31, %r31, %r5;
	setp.ne.s32 	%p5, %r32, 0;
	@%p5 bra 	$L__BB1_3;
$L__BB1_4:
	setp.eq.s32 	%p6, %r2, 0;
	@%p6 bra 	$L__BB1_13;
	and.b32  	%r11, %r24, 7;
	setp.lt.u32 	%p7, %r2, 8;
	@%p7 bra 	$L__BB1_7;
	mad.lo.s32 	%r29, %r34, %r23, %r1;
	mul.wide.s32 	%rd57, %r29, 4;
	add.s64 	%rd58, %rd3, %rd57;
	ld.global.f32 	%f49, [%rd58];
	add.s64 	%rd59, %rd2, %rd57;
	ld.global.f32 	%f50, [%rd59];
	add.f32 	%f51, %f49, %f50;
	add.s64 	%rd60, %rd1, %rd57;
	st.global.f32 	[%rd60], %f51;
	mul.wide.s32 	%rd61, %r23, 4;
	add.s64 	%rd62, %rd58, %rd61;
	ld.global.f32 	%f52, [%rd62];
	add.s64 	%rd63, %rd59, %rd61;
	ld.global.f32 	%f53, [%rd63];
	add.f32 	%f54, %f52, %f53;
	add.s64 	%rd64, %rd60, %rd61;
	st.global.f32 	[%rd64], %f54;
	add.s64 	%rd65, %rd62, %rd61;
	ld.global.f32 	%f55, [%rd65];
	add.s64 	%rd66, %rd63, %rd61;
	ld.global.f32 	%f56, [%rd66];
	add.f32 	%f57, %f55, %f56;
	add.s64 	%rd67, %rd64, %rd61;
	st.global.f32 	[%rd67], %f57;
	add.s64 	%rd68, %rd65, %rd61;
	ld.global.f32 	%f58, [%rd68];
	add.s64 	%rd69, %rd66, %rd61;
	ld.global.f32 	%f59, [%rd69];
	add.f32 	%f60, %f58, %f59;
	add.s64 	%rd70, %rd67, %rd61;
	st.global.f32 	[%rd70], %f60;
	add.s64 	%rd71, %rd68, %rd61;
	ld.global.f32 	%f61, [%rd71];
	add.s64 	%rd72, %rd69, %rd61;
	ld.global.f32 	%f62, [%rd72];
	add.f32 	%f63, %f61, %f62;
	add.s64 	%rd73, %rd70, %rd61;
	st.global.f32 	[%rd73], %f63;
	add.s64 	%rd74, %rd71, %rd61;
	ld.global.f32 	%f64, [%rd74];
	add.s64 	%rd75, %rd72, %rd61;
	ld.global.f32 	%f65, [%rd75];
	add.f32 	%f66, %f64, %f65;
	add.s64 	%rd76, %rd73, %rd61;
	st.global.f32 	[%rd76], %f66;
	add.s64 	%rd77, %rd74, %rd61;
	ld.global.f32 	%f67, [%rd77];
	add.s64 	%rd78, %rd75, %rd61;
	ld.global.f32 	%f68, [%rd78];
	add.f32 	%f69, %f67, %f68;
	add.s64 	%rd79, %rd76, %rd61;
	st.global.f32 	[%rd79], %f69;
	add.s64 	%rd80, %rd77, %rd61;
	ld.global.f32 	%f70, [%rd80];
	add.s64 	%rd81, %rd78, %rd61;
	ld.global.f32 	%f71, [%rd81];
	add.f32 	%f72, %f70, %f71;
	add.s64 	%rd82, %rd79, %rd61;
	st.global.f32 	[%rd82], %f72;
	add.s32 	%r34, %r34, 8;
$L__BB1_7:
	setp.eq.s32 	%p8, %r11, 0;
	@%p8 bra 	$L__BB1_13;
	and.b32  	%r14, %r24, 3;
	setp.lt.u32 	%p9, %r11, 4;
	@%p9 bra 	$L__BB1_10;
	mad.lo.s32 	%r30, %r34, %r23, %r1;
	mul.wide.s32 	%rd83, %r30, 4;
	add.s64 	%rd84, %rd3, %rd83;
	ld.global.f32 	%f73, [%rd84];
	add.s64 	%rd85, %rd2, %rd83;
	ld.global.f32 	%f74, [%rd85];
	add.f32 	%f75, %f73, %f74;
	add.s64 	%rd86, %rd1, %rd83;
	st.global.f32 	[%rd86], %f75;
	mul.wide.s32 	%rd87, %r23, 4;
	add.s64 	%rd88, %rd84, %rd87;
	ld.global.f32 	%f76, [%rd88];
	add.s64 	%rd89, %rd85, %rd87;
	ld.global.f32 	%f77, [%rd89];
	add.f32 	%f78, %f76, %f77;
	add.s64 	%rd90, %rd86, %rd87;
	st.global.f32 	[%rd90], %f78;
	add.s64 	%rd91, %rd88, %rd87;
	ld.global.f32 	%f79, [%rd91];
	add.s64 	%rd92, %rd89, %rd87;
	ld.global.f32 	%f80, [%rd92];
	add.f32 	%f81, %f79, %f80;
	add.s64 	%rd93, %rd90, %rd87;
	st.global.f32 	[%rd93], %f81;
	add.s64 	%rd94, %rd91, %rd87;
	ld.global.f32 	%f82, [%rd94];
	add.s64 	%rd95, %rd92, %rd87;
	ld.global.f32 	%f83, [%rd95];
	add.f32 	%f84, %f82, %f83;
	add.s64 	%rd96, %rd93, %rd87;
	st.global.f32 	[%rd96], %f84;
	add.s32 	%r34, %r34, 4;
$L__BB1_10:
	setp.eq.s32 	%p10, %r14, 0;
	@%p10 bra 	$L__BB1_13;
	mad.lo.s32 	%r37, %r34, %r23, %r1;
	neg.s32 	%r36, %r14;
$L__BB1_12:
	.pragma "nounroll";
	mul.wide.s32 	%rd97, %r37, 4;
	add.s64 	%rd98, %rd3, %rd97;
	ld.global.f32 	%f85, [%rd98];
	add.s64 	%rd99, %rd2, %rd97;
	ld.global.f32 	%f86, [%rd99];
	add.f32 	%f87, %f85, %f86;
	add.s64 	%rd100, %rd1, %rd97;
	st.global.f32 	[%rd100], %f87;
	add.s32 	%r37, %r37, %r23;
	add.s32 	%r36, %r36, 1;
	setp.ne.s32 	%p11, %r36, 0;
	@%p11 bra 	$L__BB1_12;
$L__BB1_13:
	ret;

}
	// .globl	_Z22sumMatrixOnGPU_2D2D_v1PfS_S_ii
.visible .entry _Z22sumMatrixOnGPU_2D2D_v1PfS_S_ii(
	.param .u64 .ptr .align 1 _Z22sumMatrixOnGPU_2D2D_v1PfS_S_ii_param_0,
	.param .u64 .ptr .align 1 _Z22sumMatrixOnGPU_2D2D_v1PfS_S_ii_param_1,
	.param .u64 .ptr .align 1 _Z22sumMatrixOnGPU_2D2D_v1PfS_S_ii_param_2,
	.param .u32 _Z22sumMatrixOnGPU_2D2D_v1PfS_S_ii_param_3,
	.param .u32 _Z22sumMatrixOnGPU_2D2D_v1PfS_S_ii_param_4
)
{
	.reg .b32 	%r<11>;
	.reg .b32 	%f<4>;
	.reg .b64 	%rd<11>;

	ld.param.u64 	%rd1, [_Z22sumMatrixOnGPU_2D2D_v1PfS_S_ii_param_0];
	ld.param.u64 	%rd2, [_Z22sumMatrixOnGPU_2D2D_v1PfS_S_ii_param_1];
	ld.param.u64 	%rd3, [_Z22sumMatrixOnGPU_2D2D_v1PfS_S_ii_param_2];
	cvta.to.global.u64 	%rd4, %rd3;
	cvta.to.global.u64 	%rd5, %rd2;
	cvta.to.global.u64 	%rd6, %rd1;
	mov.u32 	%r1, %ctaid.x;
	mov.u32 	%r2, %ctaid.y;
	mov.u32 	%r3, %nctaid.x;
	mad.lo.s32 	%r4, %r2, %r3, %r1;
	mov.u32 	%r5, %ntid.x;
	mov.u32 	%r6, %ntid.y;
	mov.u32 	%r7, %tid.y;
	mov.u32 	%r8, %tid.x;
	mad.lo.s32 	%r9, %r4, %r6, %r7;
	mad.lo.s32 	%r10, %r9, %r5, %r8;
	mul.wide.u32 	%rd7, %r10, 4;
	add.s64 	%rd8, %rd6, %rd7;
	ld.global.f32 	%f1, [%rd8];
	add.s64 	%rd9, %rd5, %rd7;
	ld.global.f32 	%f2, [%rd9];
	add.f32 	%f3, %f1, %f2;
	add.s64 	%rd10, %rd4, %rd7;
	st.global.f32 	[%rd10], %f3;
	ret;

}
	// .globl	_Z22sumMatrixOnGPU_2D2D_v2PfS_S_ii
.visible .entry _Z22sumMatrixOnGPU_2D2D_v2PfS_S_ii(
	.param .u64 .ptr .align 1 _Z22sumMatrixOnGPU_2D2D_v2PfS_S_ii_param_0,
	.param .u64 .ptr .align 1 _Z22sumMatrixOnGPU_2D2D_v2PfS_S_ii_param_1,
	.param .u64 .ptr .align 1 _Z22sumMatrixOnGPU_2D2D_v2PfS_S_ii_param_2,
	.param .u32 _Z22sumMatrixOnGPU_2D2D_v2PfS_S_ii_param_3,
	.param .u32 _Z22sumMatrixOnGPU_2D2D_v2PfS_S_ii_param_4
)
{
	.reg .pred 	%p<4>;
	.reg .b32 	%r<14>;
	.reg .b32 	%f<4>;
	.reg .b64 	%rd<11>;

	ld.param.u64 	%rd1, [_Z22sumMatrixOnGPU_2D2D_v2PfS_S_ii_param_0];
	ld.param.u64 	%rd2, [_Z22sumMatrixOnGPU_2D2D_v2PfS_S_ii_param_1];
	ld.param.u64 	%rd3, [_Z22sumMatrixOnGPU_2D2D_v2PfS_S_ii_param_2];
	ld.param.u32 	%r2, [_Z22sumMatrixOnGPU_2D2D_v2PfS_S_ii_param_3];
	ld.param.u32 	%r3, [_Z22sumMatrixOnGPU_2D2D_v2PfS_S_ii_param_4];
	mov.u32 	%r5, %tid.x;
	mov.u32 	%r6, %ctaid.x;
	mov.u32 	%r7, %ntid.x;
	mad.lo.s32 	%r8, %r6, %r7, %r5;
	mov.u32 	%r9, %tid.y;
	mov.u32 	%r10, %ctaid.y;
	mov.u32 	%r11, %ntid.y;
	mad.lo.s32 	%r12, %r10, %r11, %r9;
	mad.lo.s32 	%r1, %r2, %r12, %r8;
	setp.ge.u32 	%p1, %r8, %r2;
	setp.ge.u32 	%p2, %r12, %r3;
	or.pred  	%p3, %p1, %p2;
	@%p3 bra 	$L__BB3_2;
	cvta.to.global.u64 	%rd4, %rd1;
	cvta.to.global.u64 	%rd5, %rd2;
	cvta.to.global.u64 	%rd6, %rd3;
	mul.wide.u32 	%rd7, %r1, 4;
	add.s64 	%rd8, %rd4, %rd7;
	ld.global.f32 	%f1, [%rd8];
	add.s64 	%rd9, %rd5, %rd7;
	ld.global.f32 	%f2, [%rd9];
	add.f32 	%f3, %f1, %f2;
	add.s64 	%rd10, %rd6, %rd7;
	st.global.f32 	[%rd10], %f3;
$L__BB3_2:
	ret;

}


// ===== COMPILED SASS (sm_100) =====

	.target	sm_100

	.elftype	@"ET_EXEC"


//--------------------- .note.nv.tkinfo           --------------------------
	.section	.note.nv.tkinfo,"",@"SHT_NOTE"
	.sectionflags	@"SHF_NOTE_NV_TKINFO"
	.tkinfo
        /*0018*/ 	.word	0x00000002
        /*0030*/ 	.string	""
        /*0030*/ 	.string	"ptxas"
        /*0030*/ 	.string	"Cuda compilation tools, release 13.0, V13.0.88"
        /*0030*/ 	.string	"Build cuda_13.0.r13.0/compiler.36424714_0"
        /*0030*/ 	.string	"-arch sm_100 -m 64 "



//--------------------- .note.nv.cuinfo           --------------------------
	.section	.note.nv.cuinfo,"",@"SHT_NOTE"
	.sectionflags	@"SHF_NOTE_NV_CUINFO"
        /*0018*/ 	.short	0x0002
        /*001a*/ 	.short	0x0064
        /*001c*/ 	.short	0x0082
	.zero		2


//--------------------- .nv.info                  --------------------------
	.section	.nv.info,"",@"SHT_CUDA_INFO"
	.align	4


	//----- nvinfo : EIATTR_REGCOUNT
	.align		4
        /*0000*/ 	.byte	0x04, 0x2f
        /*0002*/ 	.short	(.L_1 - .L_0)
	.align		4
.L_0:
        /*0004*/ 	.word	index@(_Z22sumMatrixOnGPU_1D1D_v1PfS_S_ii)
        /*0008*/ 	.word	0x0000000c


	//----- nvinfo : EIATTR_FRAME_SIZE
	.align		4
.L_1:
        /*000c*/ 	.byte	0x04, 0x11
        /*000e*/ 	.short	(.L_3 - .L_2)
	.align		4
.L_2:
        /*0010*/ 	.word	index@(_Z22sumMatrixOnGPU_1D1D_v1PfS_S_ii)
        /*0014*/ 	.word	0x00000000


	//----- nvinfo : EIATTR_REGCOUNT
	.align		4
.L_3:
        /*0018*/ 	.byte	0x04, 0x2f
        /*001a*/ 	.short	(.L_5 - .L_4)
	.align		4
.L_4:
        /*001c*/ 	.word	index@(_Z22sumMatrixOnGPU_1D1D_v2PfS_S_ii)
        /*0020*/ 	.word	0x0000001e


	//----- nvinfo : EIATTR_FRAME_SIZE
	.align		4
.L_5:
        /*0024*/ 	.byte	0x04, 0x11
        /*0026*/ 	.short	(.L_7 - .L_6)
	.align		4
.L_6:
        /*0028*/ 	.word	index@(_Z22sumMatrixOnGPU_1D1D_v2PfS_S_ii)
        /*002c*/ 	.word	0x00000000


	//----- nvinfo : EIATTR_REGCOUNT
	.align		4
.L_7:
        /*0030*/ 	.byte	0x04, 0x2f
        /*0032*/ 	.short	(.L_9 - .L_8)
	.align		4
.L_8:
        /*0034*/ 	.word	index@(_Z22sumMatrixOnGPU_2D2D_v1PfS_S_ii)
        /*0038*/ 	.word	0x0000000c


	//----- nvinfo : EIATTR_FRAME_SIZE
	.align		4
.L_9:
        /*003c*/ 	.byte	0x04, 0x11
        /*003e*/ 	.short	(.L_11 - .L_10)
	.align		4
.L_10:
        /*0040*/ 	.word	index@(_Z22sumMatrixOnGPU_2D2D_v1PfS_S_ii)
        /*0044*/ 	.word	0x00000000


	//----- nvinfo : EIATTR_REGCOUNT
	.align		4
.L_11:
        /*0048*/ 	.byte	0x04, 0x2f
        /*004a*/ 	.short	(.L_13 - .L_12)
	.align		4
.L_12:
        /*004c*/ 	.word	index@(_Z22sumMatrixOnGPU_2D2D_v2PfS_S_ii)
        /*0050*/ 	.word	0x0000000c


	//----- nvinfo : EIATTR_FRAME_SIZE
	.align		4
.L_13:
        /*0054*/ 	.byte	0x04, 0x11
        /*0056*/ 	.short	(.L_15 - .L_14)
	.align		4
.L_14:
        /*0058*/ 	.word	index@(_Z22sumMatrixOnGPU_2D2D_v2PfS_S_ii)
        /*005c*/ 	.word	0x00000000


	//----- nvinfo : EIATTR_MIN_STACK_SIZE
	.align		4
.L_15:
        /*0060*/ 	.byte	0x04, 0x12
        /*0062*/ 	.short	(.L_17 - .L_16)
	.align		4
.L_16:
        /*0064*/ 	.word	index@(_Z22sumMatrixOnGPU_2D2D_v2PfS_S_ii)
        /*0068*/ 	.word	0x00000000


	//----- nvinfo : EIATTR_MIN_STACK_SIZE
	.align		4
.L_17:
        /*006c*/ 	.byte	0x04, 0x12
        /*006e*/ 	.short	(.L_19 - .L_18)
	.align		4
.L_18:
        /*0070*/ 	.word	index@(_Z22sumMatrixOnGPU_2D2D_v1PfS_S_ii)
        /*0074*/ 	.word	0x00000000


	//----- nvinfo : EIATTR_MIN_STACK_SIZE
	.align		4
.L_19:
        /*0078*/ 	.byte	0x04, 0x12
        /*007a*/ 	.short	(.L_21 - .L_20)
	.align		4
.L_20:
        /*007c*/ 	.word	index@(_Z22sumMatrixOnGPU_1D1D_v2PfS_S_ii)
        /*0080*/ 	.word	0x00000000


	//----- nvinfo : EIATTR_MIN_STACK_SIZE
	.align		4
.L_21:
        /*0084*/ 	.byte	0x04, 0x12
        /*0086*/ 	.short	(.L_23 - .L_22)
	.align		4
.L_22:
        /*0088*/ 	.word	index@(_Z22sumMatrixOnGPU_1D1D_v1PfS_S_ii)
        /*008c*/ 	.word	0x00000000
.L_23:


//--------------------- .nv.compat                --------------------------
	.section	.nv.compat,"",@"SHT_CUDA_COMPAT_INFO"
	.align	4
        /*0000*/ 	.byte	0x02, 0x09, 0x00, 0x00, 0x02, 0x02, 0x01, 0x00, 0x02, 0x05, 0x05, 0x00, 0x03, 0x07, 0x01, 0x01
        /*0010*/ 	.byte	0x02, 0x03, 0x00, 0x00, 0x02, 0x06, 0x01, 0x00, 0x04, 0x0b, 0x08, 0x00, 0x09, 0x00, 0x00, 0x00
        /*0020*/ 	.byte	0x00, 0x00, 0x00, 0x00


//--------------------- .nv.info._Z22sumMatrixOnGPU_2D2D_v2PfS_S_ii --------------------------
	.section	.nv.info._Z22sumMatrixOnGPU_2D2D_v2PfS_S_ii,"",@"SHT_CUDA_INFO"
	.sectionflags	@""
	.align	4


	//----- nvinfo : EIATTR_CUDA_API_VERSION
	.align		4
        /*0000*/ 	.byte	0x04, 0x37
        /*0002*/ 	.short	(.L_25 - .L_24)
.L_24:
        /*0004*/ 	.word	0x00000082


	//----- nvinfo : EIATTR_KPARAM_INFO
	.align		4
.L_25:
        /*0008*/ 	.byte	0x04, 0x17
        /*000a*/ 	.short	(.L_27 - .L_26)
.L_26:
        /*000c*/ 	.word	0x00000000
        /*0010*/ 	.short	0x0004
        /*0012*/ 	.short	0x001c
        /*0014*/ 	.byte	0x00, 0xf0, 0x11, 0x00


	//----- nvinfo : EIATTR_KPARAM_INFO
	.align		4
.L_27:
        /*0018*/ 	.byte	0x04, 0x17
        /*001a*/ 	.short	(.L_29 - .L_28)
.L_28:
        /*001c*/ 	.word	0x00000000
        /*0020*/ 	.short	0x0003
        /*0022*/ 	.short	0x0018
        /*0024*/ 	.byte	0x00, 0xf0, 0x11, 0x00


	//----- nvinfo : EIATTR_KPARAM_INFO
	.align		4
.L_29:
        /*0028*/ 	.byte	0x04, 0x17
        /*002a*/ 	.short	(.L_31 - .L_30)
.L_30:
        /*002c*/ 	.word	0x00000000
        /*0030*/ 	.short	0x0002
        /*0032*/ 	.short	0x0010
        /*0034*/ 	.byte	0x00, 0xf5, 0x21, 0x00


	//----- nvinfo : EIATTR_KPARAM_INFO
	.align		4
.L_31:
        /*0038*/ 	.byte	0x04, 0x17
        /*003a*/ 	.short	(.L_33 - .L_32)
.L_32:
        /*003c*/ 	.word	0x00000000
        /*0040*/ 	.short	0x0001
        /*0042*/ 	.short	0x0008
        /*0044*/ 	.byte	0x00, 0xf5, 0x21, 0x00


	//----- nvinfo : EIATTR_KPARAM_INFO
	.align		4
.L_33:
        /*0048*/ 	.byte	0x04, 0x17
        /*004a*/ 	.short	(.L_35 - .L_34)
.L_34:
        /*004c*/ 	.word	0x00000000
        /*0050*/ 	.short	0x0000
        /*0052*/ 	.short	0x0000
        /*0054*/ 	.byte	0x00, 0xf5, 0x21, 0x00


	//----- nvinfo : EIATTR_SPARSE_MMA_MASK
	.align		4
.L_35:
        /*0058*/ 	.byte	0x03, 0x50
        /*005a*/ 	.short	0x0000


	//----- nvinfo : EIATTR_MAXREG_COUNT
	.align		4
        /*005c*/ 	.byte	0x03, 0x1b
        /*005e*/ 	.short	0x00ff


	//----- nvinfo : EIATTR_MERCURY_ISA_VERSION
	.align		4
        /*0060*/ 	.byte	0x03, 0x5f
        /*0062*/ 	.short	0x0101


	//----- nvinfo : EIATTR_VRC_CTA_INIT_COUNT
	.align		4
        /*0064*/ 	.byte	0x02, 0x4a
	.zero		1
	.zero		1


	//----- nvinfo : EIATTR_EXIT_INSTR_OFFSETS
	.align		4
        /*0068*/ 	.byte	0x04, 0x1c
        /*006a*/ 	.short	(.L_37 - .L_36)


	//   ....[0]....
.L_36:
        /*006c*/ 	.word	0x000000d0


	//   ....[1]....
        /*0070*/ 	.word	0x00000190


	//----- nvinfo : EIATTR_CBANK_PARAM_SIZE
	.align		4
.L_37:
        /*0074*/ 	.byte	0x03, 0x19
        /*0076*/ 	.short	0x0020


	//----- nvinfo : EIATTR_PARAM_CBANK
	.align		4
        /*0078*/ 	.byte	0x04, 0x0a
        /*007a*/ 	.short	(.L_39 - .L_38)
	.align		4
.L_38:
        /*007c*/ 	.word	index@(.nv.constant0._Z22sumMatrixOnGPU_2D2D_v2PfS_S_ii)
        /*0080*/ 	.short	0x0380
        /*0082*/ 	.short	0x0020


	//----- nvinfo : EIATTR_SW_WAR
	.align		4
.L_39:
        /*0084*/ 	.byte	0x04, 0x36
        /*0086*/ 	.short	(.L_41 - .L_40)
.L_40:
        /*0088*/ 	.word	0x00000008
.L_41:


//--------------------- .nv.info._Z22sumMatrixOnGPU_2D2D_v1PfS_S_ii --------------------------
	.section	.nv.info._Z22sumMatrixOnGPU_2D2D_v1PfS_S_ii,"",@"SHT_CUDA_INFO"
	.sectionflags	@""
	.align	4


	//----- nvinfo : EIATTR_CUDA_API_VERSION
	.align		4
        /*0000*/ 	.byte	0x04, 0x37
        /*0002*/ 	.short	(.L_43 - .L_42)
.L_42:
        /*0004*/ 	.word	0x00000082


	//----- nvinfo : EIATTR_KPARAM_INFO
	.align		4
.L_43:
        /*0008*/ 	.byte	0x04, 0x17
        /*000a*/ 	.short	(.L_45 - .L_44)
.L_44:
        /*000c*/ 	.word	0x00000000
        /*0010*/ 	.short	0x0004
        /*0012*/ 	.short	0x001c
        /*0014*/ 	.byte	0x00, 0xf0, 0x11, 0x00


	//----- nvinfo : EIATTR_KPARAM_INFO
	.align		4
.L_45:
        /*0018*/ 	.byte	0x04, 0x17
        /*001a*/ 	.short	(.L_47 - .L_46)
.L_46:
        /*001c*/ 	.word	0x00000000
        /*0020*/ 	.short	0x0003
        /*0022*/ 	.short	0x0018
        /*0024*/ 	.byte	0x00, 0xf0, 0x11, 0x00


	//----- nvinfo : EIATTR_KPARAM_INFO
	.align		4
.L_47:
        /*0028*/ 	.byte	0x04, 0x17
        /*002a*/ 	.short	(.L_49 - .L_48)
.L_48:
        /*002c*/ 	.word	0x00000000
        /*0030*/ 	.short	0x0002
        /*0032*/ 	.short	0x0010
        /*0034*/ 	.byte	0x00, 0xf5, 0x21, 0x00


	//----- nvinfo : EIATTR_KPARAM_INFO
	.align		4
.L_49:
        /*0038*/ 	.byte	0x04, 0x17
        /*003a*/ 	.short	(.L_51 - .L_50)
.L_50:
        /*003c*/ 	.word	0x00000000
        /*0040*/ 	.short	0x0001
        /*0042*/ 	.short	0x0008
        /*0044*/ 	.byte	0x00, 0xf5, 0x21, 0x00


	//----- nvinfo : EIATTR_KPARAM_INFO
	.align		4
.L_51:
        /*0048*/ 	.byte	0x04, 0x17
        /*004a*/ 	.short	(.L_53 - .L_52)
.L_52:
        /*004c*/ 	.word	0x00000000
        /*0050*/ 	.short	0x0000
        /*0052*/ 	.short	0x0000
        /*0054*/ 	.byte	0x00, 0xf5, 0x21, 0x00


	//----- nvinfo : EIATTR_SPARSE_MMA_MASK
	.align		4
.L_53:
        /*0058*/ 	.byte	0x03, 0x50
        /*005a*/ 	.short	0x0000


	//----- nvinfo : EIATTR_MAXREG_COUNT
	.align		4
        /*005c*/ 	.byte	0x03, 0x1b
        /*005e*/ 	.short	0x00ff


	//----- nvinfo : EIATTR_MERCURY_ISA_VERSION
	.align		4
        /*0060*/ 	.byte	0x03, 0x5f
        /*0062*/ 	.short	0x0101


	//----- nvinfo : EIATTR_VRC_CTA_INIT_COUNT
	.align		4
        /*0064*/ 	.byte	0x02, 0x4a
	.zero		1
	.zero		1


	//----- nvinfo : EIATTR_EXIT_INSTR_OFFSETS
	.align		4
        /*0068*/ 	.byte	0x04, 0x1c
        /*006a*/ 	.short	(.L_55 - .L_54)


	//   ....[0]....
.L_54:
        /*006c*/ 	.word	0x00000160


	//----- nvinfo : EIATTR_CBANK_PARAM_SIZE
	.align		4
.L_55:
        /*0070*/ 	.byte	0x03, 0x19
        /*0072*/ 	.short	0x0020


	//----- nvinfo : EIATTR_PARAM_CBANK
	.align		4
        /*0074*/ 	.byte	0x04, 0x0a
        /*0076*/ 	.short	(.L_57 - .L_56)
	.align		4
.L_56:
        /*0078*/ 	.word	index@(.nv.constant0._Z22sumMatrixOnGPU_2D2D_v1PfS_S_ii)
        /*007c*/ 	.short	0x0380
        /*007e*/ 	.short	0x0020


	//----- nvinfo : EIATTR_SW_WAR
	.align		4
.L_57:
        /*0080*/ 	.byte	0x04, 0x36
        /*0082*/ 	.short	(.L_59 - .L_58)
.L_58:
        /*0084*/ 	.word	0x00000008
.L_59:


//--------------------- .nv.info._Z22sumMatrixOnGPU_1D1D_v2PfS_S_ii --------------------------
	.section	.nv.info._Z22sumMatrixOnGPU_1D1D_v2PfS_S_ii,"",@"SHT_CUDA_INFO"
	.sectionflags	@""
	.align	4


	//----- nvinfo : EIATTR_CUDA_API_VERSION
	.align		4
        /*0000*/ 	.byte	0x04, 0x37
        /*0002*/ 	.short	(.L_61 - .L_60)
.L_60:
        /*0004*/ 	.word	0x00000082


	//----- nvinfo : EIATTR_KPARAM_INFO
	.align		4
.L_61:
        /*0008*/ 	.byte	0x04, 0x17
        /*000a*/ 	.short	(.L_63 - .L_62)
.L_62:
        /*000c*/ 	.word	0x00000000
        /*0010*/ 	.short	0x0004
        /*0012*/ 	.short	0x001c
        /*0014*/ 	.byte	0x00, 0xf0, 0x11, 0x00


	//----- nvinfo : EIATTR_KPARAM_INFO
	.align		4
.L_63:
        /*0018*/ 	.byte	0x04, 0x17
        /*001a*/ 	.short	(.L_65 - .L_64)
.L_64:
        /*001c*/ 	.word	0x00000000
        /*0020*/ 	.short	0x0003
        /*0022*/ 	.short	0x0018
        /*0024*/ 	.byte	0x00, 0xf0, 0x11, 0x00


	//----- nvinfo : EIATTR_KPARAM_INFO
	.align		4
.L_65:
        /*0028*/ 	.byte	0x04, 0x17
        /*002a*/ 	.short	(.L_67 - .L_66)
.L_66:
        /*002c*/ 	.word	0x00000000
        /*0030*/ 	.short	0x0002
        /*0032*/ 	.short	0x0010
        /*0034*/ 	.byte	0x00, 0xf5, 0x21, 0x00


	//----- nvinfo : EIATTR_KPARAM_INFO
	.align		4
.L_67:
        /*0038*/ 	.byte	0x04, 0x17
        /*003a*/ 	.short	(.L_69 - .L_68)
.L_68:
        /*003c*/ 	.word	0x00000000
        /*0040*/ 	.short	0x0001
        /*0042*/ 	.short	0x0008
        /*0044*/ 	.byte	0x00, 0xf5, 0x21, 0x00


	//----- nvinfo : EIATTR_KPARAM_INFO
	.align		4
.L_69:
        /*0048*/ 	.byte	0x04, 0x17
        /*004a*/ 	.short	(.L_71 - .L_70)
.L_70:
        /*004c*/ 	.word	0x00000000
        /*0050*/ 	.short	0x0000
        /*0052*/ 	.short	0x0000
        /*0054*/ 	.byte	0x00, 0xf5, 0x21, 0x00


	//----- nvinfo : EIATTR_SPARSE_MMA_MASK
	.align		4
.L_71:
        /*0058*/ 	.byte	0x03, 0x50
        /*005a*/ 	.short	0x0000


	//----- nvinfo : EIATTR_MAXREG_COUNT
	.align		4
        /*005c*/ 	.byte	0x03, 0x1b
        /*005e*/ 	.short	0x00ff


	//----- nvinfo : EIATTR_MERCURY_ISA_VERSION
	.align		4
        /*0060*/ 	.byte	0x03, 0x5f
        /*0062*/ 	.short	0x0101


	//----- nvinfo : EIATTR_VRC_CTA_INIT_COUNT
	.align		4
        /*0064*/ 	.byte	0x02, 0x4a
	.zero		1
	.zero		1


	//----- nvinfo : EIATTR_EXIT_INSTR_OFFSETS
	.align		4
        /*0068*/ 	.byte	0x04, 0x1c
        /*006a*/ 	.short	(.L_73 - .L_72)


	//   ....[0]....
.L_72:
        /*006c*/ 	.word	0x00000080


	//   ....[1]....
        /*0070*/ 	.word	0x00000890


	//   ....[2]....
        /*0074*/ 	.word	0x00000cb0


	//   ....[3]....
        /*0078*/ 	.word	0x00000f10


	//   ....[4]....
        /*007c*/ 	.word	0x00001020


	//----- nvinfo : EIATTR_CBANK_PARAM_SIZE
	.align		4
.L_73:
        /*0080*/ 	.byte	0x03, 0x19
        /*0082*/ 	.short	0x0020


	//----- nvinfo : EIATTR_PARAM_CBANK
	.align		4
        /*0084*/ 	.byte	0x04, 0x0a
        /*0086*/ 	.short	(.L_75 - .L_74)
	.align		4
.L_74:
        /*0088*/ 	.word	index@(.nv.constant0._Z22sumMatrixOnGPU_1D1D_v2PfS_S_ii)
        /*008c*/ 	.short	0x0380
        /*008e*/ 	.short	0x0020


	//----- nvinfo : EIATTR_SW_WAR
	.align		4
.L_75:
        /*0090*/ 	.byte	0x04, 0x36
        /*0092*/ 	.short	(.L_77 - .L_76)
.L_76:
        /*0094*/ 	.word	0x00000008
.L_77:


//--------------------- .nv.info._Z22sumMatrixOnGPU_1D1D_v1PfS_S_ii --------------------------
	.section	.nv.info._Z22sumMatrixOnGPU_1D1D_v1PfS_S_ii,"",@"SHT_CUDA_INFO"
	.sectionflags	@""
	.align	4


	//----- nvinfo : EIATTR_CUDA_API_VERSION
	.align		4
        /*0000*/ 	.byte	0x04, 0x37
        /*0002*/ 	.short	(.L_79 - .L_78)
.L_78:
        /*0004*/ 	.word	0x00000082


	//----- nvinfo : EIATTR_KPARAM_INFO
	.align		4
.L_79:
        /*0008*/ 	.byte	0x04, 0x17
        /*000a*/ 	.short	(.L_81 - .L_80)
.L_80:
        /*000c*/ 	.word	0x00000000
        /*0010*/ 	.short	0x0004
        /*0012*/ 	.short	0x001c
        /*0014*/ 	.byte	0x00, 0xf0, 0x11, 0x00


	//----- nvinfo : EIATTR_KPARAM_INFO
	.align		4
.L_81:
        /*0018*/ 	.byte	0x04, 0x17
        /*001a*/ 	.short	(.L_83 - .L_82)
.L_82:
        /*001c*/ 	.word	0x00000000
        /*0020*/ 	.short	0x0003
        /*0022*/ 	.short	0x0018
        /*0024*/ 	.byte	0x00, 0xf0, 0x11, 0x00


	//----- nvinfo : EIATTR_KPARAM_INFO
	.align		4
.L_83:
        /*0028*/ 	.byte	0x04, 0x17
        /*002a*/ 	.short	(.L_85 - .L_84)
.L_84:
        /*002c*/ 	.word	0x00000000
        /*0030*/ 	.short	0x0002
        /*0032*/ 	.short	0x0010
        /*0034*/ 	.byte	0x00, 0xf5, 0x21, 0x00


	//----- nvinfo : EIATTR_KPARAM_INFO
	.align		4
.L_85:
        /*0038*/ 	.byte	0x04, 0x17
        /*003a*/ 	.short	(.L_87 - .L_86)
.L_86:
        /*003c*/ 	.word	0x00000000
        /*0040*/ 	.short	0x0001
        /*0042*/ 	.short	0x0008
        /*0044*/ 	.byte	0x00, 0xf5, 0x21, 0x00


	//----- nvinfo : EIATTR_KPARAM_INFO
	.align		4
.L_87:
        /*0048*/ 	.byte	0x04, 0x17
        /*004a*/ 	.short	(.L_89 - .L_88)
.L_88:
        /*004c*/ 	.word	0x00000000
        /*0050*/ 	.short	0x0000
        /*0052*/ 	.short	0x0000
        /*0054*/ 	.byte	0x00, 0xf5, 0x21, 0x00


	//----- nvinfo : EIATTR_SPARSE_MMA_MASK
	.align		4
.L_89:
        /*0058*/ 	.byte	0x03, 0x50
        /*005a*/ 	.short	0x0000


	//----- nvinfo : EIATTR_MAXREG_COUNT
	.align		4
        /*005c*/ 	.byte	0x03, 0x1b
        /*005e*/ 	.short	0x00ff


	//----- nvinfo : EIATTR_MERCURY_ISA_VERSION
	.align		4
        /*0060*/ 	.byte	0x03, 0x5f
        /*0062*/ 	.short	0x0101


	//----- nvinfo : EIATTR_VRC_CTA_INIT_COUNT
	.align		4
        /*0064*/ 	.byte	0x02, 0x4a
	.zero		1
	.zero		1


	//----- nvinfo : EIATTR_EXIT_INSTR_OFFSETS
	.align		4
        /*0068*/ 	.byte	0x04, 0x1c
        /*006a*/ 	.short	(.L_91 - .L_90)


	//   ....[0]....
.L_90:
        /*006c*/ 	.word	0x00000100


	//----- nvinfo : EIATTR_CBANK_PARAM_SIZE
	.align		4
.L_91:
        /*0070*/ 	.byte	0x03, 0x19
        /*0072*/ 	.short	0x0020


	//----- nvinfo : EIATTR_PARAM_CBANK
	.align		4
        /*0074*/ 	.byte	0x04, 0x0a
        /*0076*/ 	.short	(.L_93 - .L_92)
	.align		4
.L_92:
        /*0078*/ 	.word	index@(.nv.constant0._Z22sumMatrixOnGPU_1D1D_v1PfS_S_ii)
        /*007c*/ 	.short	0x0380
        /*007e*/ 	.short	0x0020


	//----- nvinfo : EIATTR_SW_WAR
	.align		4
.L_93:
        /*0080*/ 	.byte	0x04, 0x36
        /*0082*/ 	.short	(.L_95 - .L_94)
.L_94:
        /*0084*/ 	.word	0x00000008
.L_95:


//--------------------- .nv.callgraph             --------------------------
	.section	.nv.callgraph,"",@"SHT_CUDA_CALLGRAPH"
	.align	4
	.sectionentsize	8
	.align		4
        /*0000*/ 	.word	0x00000000
	.align		4
        /*0004*/ 	.word	0xffffffff
	.align		4
        /*0008*/ 	.word	0x00000000
	.align		4
        /*000c*/ 	.word	0xfffffffe
	.align		4
        /*0010*/ 	.word	0x00000000
	.align		4
        /*0014*/ 	.word	0xfffffffd
	.align		4
        /*0018*/ 	.word	0x00000000
	.align		4
        /*001c*/ 	.word	0xfffffffc


//--------------------- .text._Z22sumMatrixOnGPU_2D2D_v2PfS_S_ii --------------------------
	.section	.text._Z22sumMatrixOnGPU_2D2D_v2PfS_S_ii,"ax",@progbits
	.align	128
        .global         _Z22sumMatrixOnGPU_2D2D_v2PfS_S_ii
        .type           _Z22sumMatrixOnGPU_2D2D_v2PfS_S_ii,@function
        .size           _Z22sumMatrixOnGPU_2D2D_v2PfS_S_ii,(.L_x_9 - _Z22sumMatrixOnGPU_2D2D_v2PfS_S_ii)
        .other          _Z22sumMatrixOnGPU_2D2D_v2PfS_S_ii,@"STO_CUDA_ENTRY STV_DEFAULT"
_Z22sumMatrixOnGPU_2D2D_v2PfS_S_ii:
.text._Z22sumMatrixOnGPU_2D2D_v2PfS_S_ii:
[----:B------:R-:W-:Y:S01]  /*0000*/  LDC R1, c[0x0][0x37c] ;  /* 0x0000df00ff017b82 */ /* 0x000fe20000000800 */
[----:B------:R-:W0:Y:S07]  /*0010*/  S2R R3, SR_TID.Y ;  /* 0x0000000000037919 */ /* 0x000e2e0000002200 */
[----:B------:R-:W1:Y:S01]  /*0020*/  LDC R5, c[0x0][0x360] ;  /* 0x0000d800ff057b82 */ /* 0x000e620000000800 */
[----:B------:R-:W2:Y:S01]  /*0030*/  LDCU.64 UR6, c[0x0][0x398] ;  /* 0x00007300ff0677ac */ /* 0x000ea20008000a00 */
[----:B------:R-:W1:Y:S06]  /*0040*/  S2R R0, SR_TID.X ;  /* 0x0000000000007919 */ /* 0x000e6c0000002100 */
[----:B------:R-:W0:Y:S08]  /*0050*/  S2UR UR5, SR_CTAID.Y ;  /* 0x00000000000579c3 */ /* 0x000e300000002600 */
[----:B------:R-:W0:Y:S08]  /*0060*/  LDC R2, c[0x0][0x364] ;  /* 0x0000d900ff027b82 */ /* 0x000e300000000800 */
[----:B------:R-:W1:Y:S01]  /*0070*/  S2UR UR4, SR_CTAID.X ;  /* 0x00000000000479c3 */ /* 0x000e620000002500 */
[----:B0-----:R-:W-:-:S05]  /*0080*/  IMAD R3, R2, UR5, R3 ;  /* 0x0000000502037c24 */ /* 0x001fca000f8e0203 */
[----:B--2---:R-:W-:Y:S01]  /*0090*/  ISETP.GE.U32.AND P0, PT, R3, UR7, PT ;  /* 0x0000000703007c0c */ /* 0x004fe2000bf06070 */
[----:B-1----:R-:W-:-:S04]  /*00a0*/  IMAD R0, R5, UR4, R0 ;  /* 0x0000000405007c24 */ /* 0x002fc8000f8e0200 */
[----:B------:R-:W-:Y:S01]  /*00b0*/  IMAD R9, R3, UR6, R0 ;  /* 0x0000000603097c24 */ /* 0x000fe2000f8e0200 */
[----:B------:R-:W-:-:S13]  /*00c0*/  ISETP.GE.U32.OR P0, PT, R0, UR6, P0 ;  /* 0x0000000600007c0c */ /* 0x000fda0008706470 */
[----:B------:R-:W-:Y:S05]  /*00d0*/  @P0 EXIT ;  /* 0x000000000000094d */ /* 0x000fea0003800000 */
[----:B------:R-:W0:Y:S01]  /*00e0*/  LDC.64 R2, c[0x0][0x380] ;  /* 0x0000e000ff027b82 */ /* 0x000e220000000a00 */
[----:B------:R-:W1:Y:S07]  /*00f0*/  LDCU.64 UR4, c[0x0][0x358] ;  /* 0x00006b00ff0477ac */ /* 0x000e6e0008000a00 */
[----:B------:R-:W2:Y:S08]  /*0100*/  LDC.64 R4, c[0x0][0x388] ;  /* 0x0000e200ff047b82 */ /* 0x000eb00000000a00 */
[----:B------:R-:W3:Y:S01]  /*0110*/  LDC.64 R6, c[0x0][0x390] ;  /* 0x0000e400ff067b82 */ /* 0x000ee20000000a00 */
[----:B0-----:R-:W-:-:S06]  /*0120*/  IMAD.WIDE.U32 R2, R9, 0x4, R2 ;  /* 0x0000000409027825 */ /* 0x001fcc00078e0002 */
[----:B-1----:R-:W4:Y:S01]  /*0130*/  LDG.E R2, desc[UR4][R2.64] ;  /* 0x0000000402027981 */ /* 0x002f22000c1e1900 */
[----:B--2---:R-:W-:-:S06]  /*0140*/  IMAD.WIDE.U32 R4, R9, 0x4, R4 ;  /* 0x0000000409047825 */ /* 0x004fcc00078e0004 */
[----:B------:R-:W4:Y:S01]  /*0150*/  LDG.E R5, desc[UR4][R4.64] ;  /* 0x0000000404057981 */ /* 0x000f22000c1e1900 */
[----:B---3--:R-:W-:-:S04]  /*0160*/  IMAD.WIDE.U32 R6, R9, 0x4, R6 ;  /* 0x0000000409067825 */ /* 0x008fc800078e0006 */
[----:B----4-:R-:W-:-:S05]  /*0170*/  FADD R9, R2, R5 ;  /* 0x0000000502097221 */ /* 0x010fca0000000000 */
[----:B------:R-:W-:Y:S01]  /*0180*/  STG.E desc[UR4][R6.64], R9 ;  /* 0x0000000906007986 */ /* 0x000fe2000c101904 */
[----:B------:R-:W-:Y:S05]  /*0190*/  EXIT ;  /* 0x000000000000794d */ /* 0x000fea0003800000 */
.L_x_0:
[----:B------:R-:W-:-:S00]  /*01a0*/  BRA `(.L_x_0) ;  /* 0xfffffffc00fc7947 */ /* 0x000fc0000383ffff */
[----:B------:R-:W-:-:S00]  /*01b0*/  NOP ;  /* 0x0000000000007918 */ /* 0x000fc00000000000 */
        /* <DEDUP_REMOVED lines=12> */
.L_x_9:


//--------------------- .text._Z22sumMatrixOnGPU_2D2D_v1PfS_S_ii --------------------------
	.section	.text._Z22sumMatrixOnGPU_2D2D_v1PfS_S_ii,"ax",@progbits
	.align	128
        .global         _Z22sumMatrixOnGPU_2D2D_v1PfS_S_ii
        .type           _Z22sumMatrixOnGPU_2D2D_v1PfS_S_ii,@function
        .size           _Z22sumMatrixOnGPU_2D2D_v1PfS_S_ii,(.L_x_10 - _Z22sumMatrixOnGPU_2D2D_v1PfS_S_ii)
        .other          _Z22sumMatrixOnGPU_2D2D_v1PfS_S_ii,@"STO_CUDA_ENTRY STV_DEFAULT"
_Z22sumMatrixOnGPU_2D2D_v1PfS_S_ii:
.text._Z22sumMatrixOnGPU_2D2D_v1PfS_S_ii:
[----:B------:R-:W-:Y:S01]  /*0000*/  LDC R1, c[0x0][0x37c] ;  /* 0x0000df00ff017b82 */ /* 0x000fe20000000800 */
[----:B------:R-:W0:Y:S07]  /*0010*/  S2R R7, SR_TID.Y ;  /* 0x0000000000077919 */ /* 0x000e2e0000002200 */
[----:B------:R-:W-:Y:S01]  /*0020*/  S2UR UR4, SR_CTAID.X ;  /* 0x00000000000479c3 */ /* 0x000fe20000002500 */
[----:B------:R-:W1:Y:S01]  /*0030*/  LDCU UR6, c[0x0][0x370] ;  /* 0x00006e00ff0677ac */ /* 0x000e620008000800 */
[----:B------:R-:W2:Y:S01]  /*0040*/  S2R R9, SR_TID.X ;  /* 0x0000000000097919 */ /* 0x000ea20000002100 */
[----:B------:R-:W2:Y:S05]  /*0050*/  LDCU UR8, c[0x0][0x360] ;  /* 0x00006c00ff0877ac */ /* 0x000eaa0008000800 */
[----:B------:R-:W1:Y:S08]  /*0060*/  S2UR UR5, SR_CTAID.Y ;  /* 0x00000000000579c3 */ /* 0x000e700000002600 */
[----:B------:R-:W0:Y:S08]  /*0070*/  LDC R0, c[0x0][0x364] ;  /* 0x0000d900ff007b82 */ /* 0x000e300000000800 */
[----:B------:R-:W3:Y:S08]  /*0080*/  LDC.64 R2, c[0x0][0x380] ;  /* 0x0000e000ff027b82 */ /* 0x000ef00000000a00 */
[----:B------:R-:W4:Y:S01]  /*0090*/  LDC.64 R4, c[0x0][0x388] ;  /* 0x0000e200ff047b82 */ /* 0x000f220000000a00 */
[----:B-1----:R-:W-:Y:S01]  /*00a0*/  UIMAD UR4, UR5, UR6, UR4 ;  /* 0x00000006050472a4 */ /* 0x002fe2000f8e0204 */
[----:B------:R-:W1:Y:S05]  /*00b0*/  LDCU.64 UR6, c[0x0][0x358] ;  /* 0x00006b00ff0677ac */ /* 0x000e6a0008000a00 */
[----:B0-----:R-:W-:-:S02]  /*00c0*/  IMAD R0, R0, UR4, R7 ;  /* 0x0000000400007c24 */ /* 0x001fc4000f8e0207 */
[----:B------:R-:W0:Y:S02]  /*00d0*/  LDC.64 R6, c[0x0][0x390] ;  /* 0x0000e400ff067b82 */ /* 0x000e240000000a00 */
[----:B--2---:R-:W-:-:S04]  /*00e0*/  IMAD R9, R0, UR8, R9 ;  /* 0x0000000800097c24 */ /* 0x004fc8000f8e0209 */
[----:B---3--:R-:W-:-:S06]  /*00f0*/  IMAD.WIDE.U32 R2, R9, 0x4, R2 ;  /* 0x0000000409027825 */ /* 0x008fcc00078e0002 */
[----:B-1----:R-:W2:Y:S01]  /*0100*/  LDG.E R2, desc[UR6][R2.64] ;  /* 0x0000000602027981 */ /* 0x002ea2000c1e1900 */
[----:B----4-:R-:W-:-:S06]  /*0110*/  IMAD.WIDE.U32 R4, R9, 0x4, R4 ;  /* 0x0000000409047825 */ /* 0x010fcc00078e0004 */
[----:B------:R-:W2:Y:S01]  /*0120*/  LDG.E R5, desc[UR6][R4.64] ;  /* 0x0000000604057981 */ /* 0x000ea2000c1e1900 */
[----:B0-----:R-:W-:-:S04]  /*0130*/  IMAD.WIDE.U32 R6, R9, 0x4, R6 ;  /* 0x0000000409067825 */ /* 0x001fc800078e0006 */
[----:B--2---:R-:W-:-:S05]  /*0140*/  FADD R9, R2, R5 ;  /* 0x0000000502097221 */ /* 0x004fca0000000000 */
[----:B------:R-:W-:Y:S01]  /*0150*/  STG.E desc[UR6][R6.64], R9 ;  /* 0x0000000906007986 */ /* 0x000fe2000c101906 */
[----:B------:R-:W-:Y:S05]  /*0160*/  EXIT ;  /* 0x000000000000794d */ /* 0x000fea0003800000 */
.L_x_1:
        /* <DEDUP_REMOVED lines=9> */
.L_x_10:


//--------------------- .text._Z22sumMatrixOnGPU_1D1D_v2PfS_S_ii --------------------------
	.section	.text._Z22sumMatrixOnGPU_1D1D_v2PfS_S_ii,"ax",@progbits
	.align	128
        .global         _Z22sumMatrixOnGPU_1D1D_v2PfS_S_ii
        .type           _Z22sumMatrixOnGPU_1D1D_v2PfS_S_ii,@function
        .size           _Z22sumMatrixOnGPU_1D1D_v2PfS_S_ii,(.L_x_11 - _Z22sumMatrixOnGPU_1D1D_v2PfS_S_ii)
        .other          _Z22sumMatrixOnGPU_1D1D_v2PfS_S_ii,@"STO_CUDA_ENTRY STV_DEFAULT"
_Z22sumMatrixOnGPU_1D1D_v2PfS_S_ii:
.text._Z22sumMatrixOnGPU_1D1D_v2PfS_S_ii:
[----:B------:R-:W-:Y:S01]  /*0000*/  LDC R1, c[0x0][0x37c] ;  /* 0x0000df00ff017b82 */ /* 0x000fe20000000800 */
[----:B------:R-:W0:Y:S07]  /*0010*/  S2R R5, SR_TID.X ;  /* 0x0000000000057919 */ /* 0x000e2e0000002100 */
[----:B------:R-:W0:Y:S08]  /*0020*/  S2UR UR4, SR_CTAID.X ;  /* 0x00000000000479c3 */ /* 0x000e300000002500 */
[----:B------:R-:W0:Y:S08]  /*0030*/  LDC R0, c[0x0][0x360] ;  /* 0x0000d800ff007b82 */ /* 0x000e300000000800 */
[----:B------:R-:W1:Y:S01]  /*0040*/  LDC.64 R2, c[0x0][0x398] ;  /* 0x0000e600ff027b82 */ /* 0x000e620000000a00 */
[----:B0-----:R-:W-:Y:S01]  /*0050*/  IMAD R5, R0, UR4, R5 ;  /* 0x0000000400057c24 */ /* 0x001fe2000f8e0205 */
[----:B-1----:R-:W-:-:S04]  /*0060*/  ISETP.GE.AND P0, PT, R3, 0x1, PT ;  /* 0x000000010300780c */ /* 0x002fc80003f06270 */
[----:B------:R-:W-:-:S13]  /*0070*/  ISETP.GE.U32.OR P0, PT, R5, R2, !P0 ;  /* 0x000000020500720c */ /* 0x000fda0004706470 */
[----:B------:R-:W-:Y:S05]  /*0080*/  @P0 EXIT ;  /* 0x000000000000094d */ /* 0x000fea0003800000 */
[C---:B------:R-:W-:Y:S01]  /*0090*/  ISETP.GE.U32.AND P1, PT, R3.reuse, 0x10, PT ;  /* 0x000000100300780c */ /* 0x040fe20003f26070 */
[----:B------:R-:W0:Y:S01]  /*00a0*/  LDCU.64 UR4, c[0x0][0x358] ;  /* 0x00006b00ff0477ac */ /* 0x000e220008000a00 */
[----:B------:R-:W-:Y:S01]  /*00b0*/  LOP3.LUT R6, R3, 0xf, RZ, 0xc0, !PT ;  /* 0x0000000f03067812 */ /* 0x000fe200078ec0ff */
[----:B------:R-:W-:-:S03]  /*00c0*/  HFMA2 R0, -RZ, RZ, 0, 0 ;  /* 0x00000000ff007431 */ /* 0x000fc600000001ff */
[----:B------:R-:W-:-:S07]  /*00d0*/  ISETP.NE.AND P0, PT, R6, RZ, PT ;  /* 0x000000ff0600720c */ /* 0x000fce0003f05270 */
[----:B------:R-:W-:Y:S06]  /*00e0*/  @!P1 BRA `(.L_x_2) ;  /* 0x0000000400e89947 */ /* 0x000fec0003800000 */
[----:B------:R-:W-:Y:S02]  /*00f0*/  LOP3.LUT R0, R3, 0x7ffffff0, RZ, 0xc0, !PT ;  /* 0x7ffffff003007812 */ /* 0x000fe400078ec0ff */
[----:B------:R-:W-:Y:S02]  /*0100*/  MOV R7, R5 ;  /* 0x0000000500077202 */ /* 0x000fe40000000f00 */
[----:B------:R-:W-:-:S07]  /*0110*/  IADD3 R4, PT, PT, -R0, RZ, RZ ;  /* 0x000000ff00047210 */ /* 0x000fce0007ffe1ff */
.L_x_3:
[----:B---3--:R-:W1:Y:S08]  /*0120*/  LDC.64 R16, c[0x0][0x380] ;  /* 0x0000e000ff107b82 */ /* 0x008e700000000a00 */
[----:B------:R-:W2:Y:S08]  /*0130*/  LDC.64 R18, c[0x0][0x388] ;  /* 0x0000e200ff127b82 */ /* 0x000eb00000000a00 */
[----:B------:R-:W3:Y:S01]  /*0140*/  LDC.64 R8, c[0x0][0x390] ;  /* 0x0000e400ff087b82 */ /* 0x000ee20000000a00 */
[----:B-1----:R-:W-:-:S05]  /*0150*/  IMAD.WIDE R16, R7, 0x4, R16 ;  /* 0x0000000407107825 */ /* 0x002fca00078e0210 */
[----:B0-----:R-:W4:Y:S01]  /*0160*/  LDG.E R10, desc[UR4][R16.64] ;  /* 0x00000004100a7981 */ /* 0x001f22000c1e1900 */
[----:B--2---:R-:W-:-:S05]  /*0170*/  IMAD.WIDE R18, R7, 0x4, R18 ;  /* 0x0000000407127825 */ /* 0x004fca00078e0212 */
[----:B------:R-:W4:Y:S01]  /*0180*/  LDG.E R11, desc[UR4][R18.64] ;  /* 0x00000004120b7981 */ /* 0x000f22000c1e1900 */
[----:B------:R-:W-:-:S04]  /*0190*/  IMAD.WIDE R12, R2, 0x4, R16 ;  /* 0x00000004020c7825 */ /* 0x000fc800078e0210 */
[----:B---3--:R-:W-:-:S04]  /*01a0*/  IMAD.WIDE R8, R7, 0x4, R8 ;  /* 0x0000000407087825 */ /* 0x008fc800078e0208 */
[----:B----4-:R-:W-:Y:S01]  /*01b0*/  FADD R23, R10, R11 ;  /* 0x0000000b0a177221 */ /* 0x010fe20000000000 */
[----:B------:R-:W-:-:S04]  /*01c0*/  IMAD.WIDE R10, R2, 0x4, R18 ;  /* 0x00000004020a7825 */ /* 0x000fc800078e0212 */
[----:B------:R0:W-:Y:S04]  /*01d0*/  STG.E desc[UR4][R8.64], R23 ;  /* 0x0000001708007986 */ /* 0x0001e8000c101904 */
[----:B------:R-:W2:Y:S04]  /*01e0*/  LDG.E R20, desc[UR4][R12.64] ;  /* 0x000000040c147981 */ /* 0x000ea8000c1e1900 */
[----:B------:R-:W2:Y:S01]  /*01f0*/  LDG.E R21, desc[UR4][R10.64] ;  /* 0x000000040a157981 */ /* 0x000ea2000c1e1900 */
[----:B------:R-:W-:-:S04]  /*0200*/  IMAD.WIDE R14, R2, 0x4, R8 ;  /* 0x00000004020e7825 */ /* 0x000fc800078e0208 */
[----:B------:R-:W-:-:S04]  /*0210*/  IMAD.WIDE R18, R2, 0x4, R12 ;  /* 0x0000000402127825 */ /* 0x000fc800078e020c */
[----:B------:R-:W-:-:S04]  /*0220*/  IMAD.WIDE R16, R2, 0x4, R10 ;  /* 0x0000000402107825 */ /* 0x000fc800078e020a */
[----:B--2---:R-:W-:-:S05]  /*0230*/  FADD R25, R20, R21 ;  /* 0x0000001514197221 */ /* 0x004fca0000000000 */
[----:B------:R1:W-:Y:S04]  /*0240*/  STG.E desc[UR4][R14.64], R25 ;  /* 0x000000190e007986 */ /* 0x0003e8000c101904 */
[----:B------:R-:W2:Y:S04]  /*0250*/  LDG.E R22, desc[UR4][R18.64] ;  /* 0x0000000412167981 */ /* 0x000ea8000c1e1900 */
[----:B------:R-:W2:Y:S01]  /*0260*/  LDG.E R27, desc[UR4][R16.64] ;  /* 0x00000004101b7981 */ /* 0x000ea2000c1e1900 */
[----:B------:R-:W-:-:S04]  /*0270*/  IMAD.WIDE R20, R2, 0x4, R14 ;  /* 0x0000000402147825 */ /* 0x000fc800078e020e */
[----:B------:R-:W-:-:S04]  /*0280*/  IMAD.WIDE R12, R2, 0x4, R18 ;  /* 0x00000004020c7825 */ /* 0x000fc800078e0212 */
[----:B0-----:R-:W-:-:S04]  /*0290*/  IMAD.WIDE R8, R2, 0x4, R16 ;  /* 0x0000000402087825 */ /* 0x001fc800078e0210 */
[----:B--2---:R-:W-:-:S05]  /*02a0*/  FADD R27, R22, R27 ;  /* 0x0000001b161b7221 */ /* 0x004fca0000000000 */
[----:B------:R0:W-:Y:S04]  /*02b0*/  STG.E desc[UR4][R20.64], R27 ;  /* 0x0000001b14007986 */ /* 0x0001e8000c101904 */
[----:B------:R-:W2:Y:S04]  /*02c0*/  LDG.E R22, desc[UR4][R12.64] ;  /* 0x000000040c167981 */ /* 0x000ea8000c1e1900 */
[----:B------:R-:W2:Y:S01]  /*02d0*/  LDG.E R23, desc[UR4][R8.64] ;  /* 0x0000000408177981 */ /* 0x000ea2000c1e1900 */
[----:B------:R-:W-:-:S04]  /*02e0*/  IMAD.WIDE R10, R2, 0x4, R20 ;  /* 0x00000004020a7825 */ /* 0x000fc800078e0214 */
[----:B------:R-:W-:-:S04]  /*02f0*/  IMAD.WIDE R18, R2, 0x4, R12 ;  /* 0x0000000402127825 */ /* 0x000fc800078e020c */
[----:B-1----:R-:W-:-:S04]  /*0300*/  IMAD.WIDE R14, R2, 0x4, R8 ;  /* 0x00000004020e7825 */ /* 0x002fc800078e0208 */
[----:B--2---:R-:W-:-:S05]  /*0310*/  FADD R23, R22, R23 ;  /* 0x0000001716177221 */ /* 0x004fca0000000000 */
        /* <DEDUP_REMOVED lines=8> */
[----:B------:R-:W3:Y:S04]  /*03a0*/  LDG.E R22, desc[UR4][R12.64] ;  /* 0x000000040c167981 */ /* 0x000ee8000c1e1900 */
[----:B0-----:R-:W3:Y:S01]  /*03b0*/  LDG.E R27, desc[UR4][R8.64] ;  /* 0x00000004081b7981 */ /* 0x001ee2000c1e1900 */
[----:B------:R-:W-:-:S04]  /*03c0*/  IMAD.WIDE R20, R2, 0x4, R16 ;  /* 0x0000000402147825 */ /* 0x000fc800078e0210 */
[----:B------:R-:W-:-:S04]  /*03d0*/  IMAD.WIDE R18, R2, 0x4, R12 ;  /* 0x0000000402127825 */ /* 0x000fc800078e020c */
[----:B-1----:R-:W-:-:S04]  /*03e0*/  IMAD.WIDE R10, R2, 0x4, R8 ;  /* 0x00000004020a7825 */ /* 0x002fc800078e0208 */
[----:B---3--:R-:W-:-:S05]  /*03f0*/  FADD R27, R22, R27 ;  /* 0x0000001b161b7221 */ /* 0x008fca0000000000 */
[----:B------:R0:W-:Y:S04]  /*0400*/  STG.E desc[UR4][R20.64], R27 ;  /* 0x0000001b14007986 */ /* 0x0001e8000c101904 */
[----:B------:R-:W3:Y:S04]  /*0410*/  LDG.E R22, desc[UR4][R18.64] ;  /* 0x0000000412167981 */ /* 0x000ee8000c1e1900 */
[----:B------:R-:W3:Y:S01]  /*0420*/  LDG.E R23, desc[UR4][R10.64] ;  /* 0x000000040a177981 */ /* 0x000ee2000c1e1900 */
[----:B------:R-:W-:-:S04]  /*0430*/  IMAD.WIDE R14, R2, 0x4, R20 ;  /* 0x00000004020e7825 */ /* 0x000fc800078e0214 */
[----:B------:R-:W-:-:S04]  /*0440*/  IMAD.WIDE R12, R2, 0x4, R18 ;  /* 0x00000004020c7825 */ /* 0x000fc800078e0212 */
[----:B------:R-:W-:-:S04]  /*0450*/  IMAD.WIDE R8, R2, 0x4, R10 ;  /* 0x0000000402087825 */ /* 0x000fc800078e020a */
[----:B---3--:R-:W-:-:S05]  /*0460*/  FADD R23, R22, R23 ;  /* 0x0000001716177221 */ /* 0x008fca0000000000 */
[----:B------:R1:W-:Y:S04]  /*0470*/  STG.E desc[UR4][R14.64], R23 ;  /* 0x000000170e007986 */ /* 0x0003e8000c101904 */
[----:B------:R-:W3:Y:S04]  /*0480*/  LDG.E R22, desc[UR4][R12.64] ;  /* 0x000000040c167981 */ /* 0x000ee8000c1e1900 */
[----:B--2---:R-:W3:Y:S01]  /*0490*/  LDG.E R25, desc[UR4][R8.64] ;  /* 0x0000000408197981 */ /* 0x004ee2000c1e1900 */
[----:B------:R-:W-:-:S04]  /*04a0*/  IMAD.WIDE R16, R2, 0x4, R14 ;  /* 0x0000000402107825 */ /* 0x000fc800078e020e */
[----:B------:R-:W-:-:S04]  /*04b0*/  IMAD.WIDE R18, R2, 0x4, R12 ;  /* 0x0000000402127825 */ /* 0x000fc800078e020c */
[----:B------:R-:W-:-:S04]  /*04c0*/  IMAD.WIDE R10, R2, 0x4, R8 ;  /* 0x00000004020a7825 */ /* 0x000fc800078e0208 */
[----:B---3--:R-:W-:-:S05]  /*04d0*/  FADD R25, R22, R25 ;  /* 0x0000001916197221 */ /* 0x008fca0000000000 */
[----:B------:R2:W-:Y:S04]  /*04e0*/  STG.E desc[UR4][R16.64], R25 ;  /* 0x0000001910007986 */ /* 0x0005e8000c101904 */
[----:B------:R-:W3:Y:S04]  /*04f0*/  LDG.E R22, desc[UR4][R18.64] ;  /* 0x0000000412167981 */ /* 0x000ee8000c1e1900 */
[----:B0-----:R-:W3:Y:S01]  /*0500*/  LDG.E R27, desc[UR4][R10.64] ;  /* 0x000000040a1b7981 */ /* 0x001ee2000c1e1900 */
[----:B------:R-:W-:-:S04]  /*0510*/  IMAD.WIDE R20, R2, 0x4, R16 ;  /* 0x0000000402147825 */ /* 0x000fc800078e0210 */
[----:B------:R-:W-:-:S04]  /*0520*/  IMAD.WIDE R12, R2, 0x4, R18 ;  /* 0x00000004020c7825 */ /* 0x000fc800078e0212 */
[----:B------:R-:W-:-:S04]  /*0530*/  IMAD.WIDE R8, R2, 0x4, R10 ;  /* 0x0000000402087825 */ /* 0x000fc800078e020a */
[----:B---3--:R-:W-:-:S05]  /*0540*/  FADD R27, R22, R27 ;  /* 0x0000001b161b7221 */ /* 0x008fca0000000000 */
[----:B------:R0:W-:Y:S04]  /*0550*/  STG.E desc[UR4][R20.64], R27 ;  /* 0x0000001b14007986 */ /* 0x0001e8000c101904 */
[----:B------:R-:W3:Y:S04]  /*0560*/  LDG.E R22, desc[UR4][R12.64] ;  /* 0x000000040c167981 */ /* 0x000ee8000c1e1900 */
[----:B-1----:R-:W3:Y:S01]  /*0570*/  LDG.E R23, desc[UR4][R8.64] ;  /* 0x0000000408177981 */ /* 0x002ee2000c1e1900 */
[----:B------:R-:W-:-:S04]  /*0580*/  IMAD.WIDE R14, R2, 0x4, R20 ;  /* 0x00000004020e7825 */ /* 0x000fc800078e0214 */
[----:B--2---:R-:W-:-:S04]  /*0590*/  IMAD.WIDE R16, R2, 0x4, R12 ;  /* 0x0000000402107825 */ /* 0x004fc800078e020c */
[----:B------:R-:W-:-:S04]  /*05a0*/  IMAD.WIDE R10, R2, 0x4, R8 ;  /* 0x00000004020a7825 */ /* 0x000fc800078e0208 */
[----:B---3--:R-:W-:-:S05]  /*05b0*/  FADD R23, R22, R23 ;  /* 0x0000001716177221 */ /* 0x008fca0000000000 */
        /* <DEDUP_REMOVED lines=11> */
[----:B-1----:R-:W-:-:S04]  /*0670*/  IMAD.WIDE R14, R2, 0x4, R12 ;  /* 0x00000004020e7825 */ /* 0x002fc800078e020c */
[----:B------:R-:W-:-:S04]  /*0680*/  IMAD.WIDE R10, R2, 0x4, R8 ;  /* 0x00000004020a7825 */ /* 0x000fc800078e0208 */
        /* <DEDUP_REMOVED lines=23> */
[----:B------:R-:W2:Y:S04]  /*0800*/  LDG.E R12, desc[UR4][R12.64] ;  /* 0x000000040c0c7981 */ /* 0x000ea8000c1e1900 */
[----:B------:R-:W2:Y:S01]  /*0810*/  LDG.E R9, desc[UR4][R8.64] ;  /* 0x0000000408097981 */ /* 0x000ea2000c1e1900 */
[----:B------:R-:W-:-:S04]  /*0820*/  IADD3 R4, PT, PT, R4, 0x10, RZ ;  /* 0x0000001004047810 */ /* 0x000fc80007ffe0ff */
[----:B------:R-:W-:Y:S01]  /*0830*/  ISETP.NE.AND P1, PT, R4, RZ, PT ;  /* 0x000000ff0400720c */ /* 0x000fe20003f25270 */
[C---:B-1----:R-:W-:Y:S01]  /*0840*/  IMAD.WIDE R16, R2.reuse, 0x4, R20 ;  /* 0x0000000402107825 */ /* 0x042fe200078e0214 */
[----:B------:R-:W-:-:S03]  /*0850*/  LEA R7, R2, R7, 0x4 ;  /* 0x0000000702077211 */ /* 0x000fc600078e20ff */
[----:B--2---:R-:W-:-:S05]  /*0860*/  FADD R19, R12, R9 ;  /* 0x000000090c137221 */ /* 0x004fca0000000000 */
[----:B------:R3:W-:Y:S03]  /*0870*/  STG.E desc[UR4][R16.64], R19 ;  /* 0x0000001310007986 */ /* 0x0007e6000c101904 */
[----:B------:R-:W-:Y:S05]  /*0880*/  @P1 BRA `(.L_x_3) ;  /* 0xfffffff800241947 */ /* 0x000fea000383ffff */
.L_x_2:
[----:B0-----:R-:W-:Y:S05]  /*0890*/  @!P0 EXIT ;  /* 0x000000000000894d */ /* 0x001fea0003800000 */
[----:B------:R-:W-:Y:S02]  /*08a0*/  ISETP.GE.U32.AND P0, PT, R6, 0x8, PT ;  /* 0x000000080600780c */ /* 0x000fe40003f06070 */
[----:B------:R-:W-:-:S04]  /*08b0*/  LOP3.LUT R4, R3, 0x7, RZ, 0xc0, !PT ;  /* 0x0000000703047812 */ /* 0x000fc800078ec0ff */
[----:B------:R-:W-:-:S07]  /*08c0*/  ISETP.NE.AND P1, PT, R4, RZ, PT ;  /* 0x000000ff0400720c */ /* 0x000fce0003f25270 */
[----:B------:R-:W-:Y:S06]  /*08d0*/  @!P0 BRA `(.L_x_4) ;  /* 0x0000000000f48947 */ /* 0x000fec0003800000 */
[----:B------:R-:W0:Y:S01]  /*08e0*/  LDC.64 R6, c[0x0][0x380] ;  /* 0x0000e000ff067b82 */ /* 0x000e220000000a00 */
[----:B------:R-:W-:-:S07]  /*08f0*/  IMAD R13, R0, R2, R5 ;  /* 0x00000002000d7224 */ /* 0x000fce00078e0205 */
[----:B------:R-:W1:Y:S08]  /*0900*/  LDC.64 R8, c[0x0][0x388] ;  /* 0x0000e200ff087b82 */ /* 0x000e700000000a00 */
[----:B------:R-:W2:Y:S01]  /*0910*/  LDC.64 R10, c[0x0][0x390] ;  /* 0x0000e400ff0a7b82 */ /* 0x000ea20000000a00 */
[----:B0-----:R-:W-:-:S05]  /*0920*/  IMAD.WIDE R6, R13, 0x4, R6 ;  /* 0x000000040d067825 */ /* 0x001fca00078e0206 */
[----:B------:R-:W3:Y:S01]  /*0930*/  LDG.E R12, desc[UR4][R6.64] ;  /* 0x00000004060c7981 */ /* 0x000ee2000c1e1900 */
[----:B-1----:R-:W-:-:S05]  /*0940*/  IMAD.WIDE R8, R13, 0x4, R8 ;  /* 0x000000040d087825 */ /* 0x002fca00078e0208 */
[----:B------:R-:W3:Y:S01]  /*0950*/  LDG.E R15, desc[UR4][R8.64] ;  /* 0x00000004080f7981 */ /* 0x000ee2000c1e1900 */
[----:B--2---:R-:W-:-:S04]  /*0960*/  IMAD.WIDE R10, R13, 0x4, R10 ;  /* 0x000000040d0a7825 */ /* 0x004fc800078e020a */
[----:B---3--:R-:W-:Y:S01]  /*0970*/  FADD R21, R12, R15 ;  /* 0x0000000f0c157221 */ /* 0x008fe20000000000 */
[----:B------:R-:W-:-:S04]  /*0980*/  IMAD.WIDE R12, R2, 0x4, R6 ;  /* 0x00000004020c7825 */ /* 0x000fc800078e0206 */
[C---:B------:R-:W-:Y:S01]  /*0990*/  IMAD.WIDE R14, R2.reuse, 0x4, R8 ;  /* 0x00000004020e7825 */ /* 0x040fe200078e0208 */
        /* <DEDUP_REMOVED lines=11> */
[----:B0-----:R-:W-:-:S04]  /*0a50*/  IMAD.WIDE R10, R2, 0x4, R6 ;  /* 0x00000004020a7825 */ /* 0x001fc800078e0206 */
[----:B------:R-:W-:-:S04]  /*0a60*/  IMAD.WIDE R12, R2, 0x4, R8 ;  /* 0x00000004020c7825 */ /* 0x000fc800078e0208 */
        /* <DEDUP_REMOVED lines=10> */
[----:B-1----:R-:W3:Y:S01]  /*0b10*/  LDG.E R23, desc[UR4][R8.64] ;  /* 0x0000000408177981 */ /* 0x002ee2000c1e1900 */
        /* <DEDUP_REMOVED lines=19> */
[----:B------:R-:W0:Y:S04]  /*0c50*/  LDG.E R10, desc[UR4][R10.64] ;  /* 0x000000040a0a7981 */ /* 0x000e28000c1e1900 */
[----:B------:R-:W0:Y:S01]  /*0c60*/  LDG.E R13, desc[UR4][R12.64] ;  /* 0x000000040c0d7981 */ /* 0x000e22000c1e1900 */
[----:B-1----:R-:W-:Y:S01]  /*0c70*/  IMAD.WIDE R16, R2, 0x4, R14 ;  /* 0x0000000402107825 */ /* 0x002fe200078e020e */
[----:B------:R-:W-:-:S03]  /*0c80*/  IADD3 R0, PT, PT, R0, 0x8, RZ ;  /* 0x0000000800007810 */ /* 0x000fc60007ffe0ff */
[----:B0-----:R-:W-:-:S05]  /*0c90*/  FADD R19, R10, R13 ;  /* 0x0000000d0a137221 */ /* 0x001fca0000000000 */
[----:B------:R2:W-:Y:S02]  /*0ca0*/  STG.E desc[UR4][R16.64], R19 ;  /* 0x0000001310007986 */ /* 0x0005e4000c101904 */
.L_x_4:
[----:B------:R-:W-:Y:S05]  /*0cb0*/  @!P1 EXIT ;  /* 0x000000000000994d */ /* 0x000fea0003800000 */
[----:B------:R-:W-:Y:S02]  /*0cc0*/  ISETP.GE.U32.AND P0, PT, R4, 0x4, PT ;  /* 0x000000040400780c */ /* 0x000fe40003f06070 */
[----:B------:R-:W-:-:S04]  /*0cd0*/  LOP3.LUT R3, R3, 0x3, RZ, 0xc0, !PT ;  /* 0x0000000303037812 */ /* 0x000fc800078ec0ff */
[----:B------:R-:W-:-:S07]  /*0ce0*/  ISETP.NE.AND P1, PT, R3, RZ, PT ;  /* 0x000000ff0300720c */ /* 0x000fce0003f25270 */
[----:B------:R-:W-:Y:S06]  /*0cf0*/  @!P0 BRA `(.L_x_5) ;  /* 0x0000000000848947 */ /* 0x000fec0003800000 */
[----:B------:R-:W0:Y:S01]  /*0d00*/  LDC.64 R6, c[0x0][0x380] ;  /* 0x0000e000ff067b82 */ /* 0x000e220000000a00 */
[----:B--2---:R-:W-:-:S07]  /*0d10*/  IMAD R15, R0, R2, R5 ;  /* 0x00000002000f7224 */ /* 0x004fce00078e0205 */
[----:B------:R-:W1:Y:S08]  /*0d20*/  LDC.64 R8, c[0x0][0x388] ;  /* 0x0000e200ff087b82 */ /* 0x000e700000000a00 */
[----:B------:R-:W2:Y:S01]  /*0d30*/  LDC.64 R10, c[0x0][0x390] ;  /* 0x0000e400ff0a7b82 */ /* 0x000ea20000000a00 */
[----:B0-----:R-:W-:-:S05]  /*0d40*/  IMAD.WIDE R6, R15, 0x4, R6 ;  /* 0x000000040f067825 */ /* 0x001fca00078e0206 */
[----:B------:R-:W3:Y:S01]  /*0d50*/  LDG.E R4, desc[UR4][R6.64] ;  /* 0x0000000406047981 */ /* 0x000ee2000c1e1900 */
[----:B-1----:R-:W-:-:S05]  /*0d60*/  IMAD.WIDE R8, R15, 0x4, R8 ;  /* 0x000000040f087825 */ /* 0x002fca00078e0208 */
[----:B------:R-:W3:Y:S01]  /*0d70*/  LDG.E R13, desc[UR4][R8.64] ;  /* 0x00000004080d7981 */ /* 0x000ee2000c1e1900 */
[----:B--2---:R-:W-:-:S04]  /*0d80*/  IMAD.WIDE R10, R15, 0x4, R10 ;  /* 0x000000040f0a7825 */ /* 0x004fc800078e020a */
[----:B------:R-:W-:-:S04]  /*0d90*/  IMAD.WIDE R14, R2, 0x4, R8 ;  /* 0x00000004020e7825 */ /* 0x000fc800078e0208 */
[----:B---3--:R-:W-:Y:S01]  /*0da0*/  FADD R21, R4, R13 ;  /* 0x0000000d04157221 */ /* 0x008fe20000000000 */
        /* <DEDUP_REMOVED lines=16> */
[----:B------:R-:W1:Y:S04]  /*0eb0*/  LDG.E R10, desc[UR4][R10.64] ;  /* 0x000000040a0a7981 */ /* 0x000e68000c1e1900 */
[----:B------:R-:W1:Y:S01]  /*0ec0*/  LDG.E R13, desc[UR4][R12.64] ;  /* 0x000000040c0d7981 */ /* 0x000e62000c1e1900 */
[----:B------:R-:W-:Y:S01]  /*0ed0*/  IMAD.WIDE R14, R2, 0x4, R18 ;  /* 0x00000004020e7825 */ /* 0x000fe200078e0212 */
[----:B------:R-:W-:-:S03]  /*0ee0*/  IADD3 R0, PT, PT, R0, 0x4, RZ ;  /* 0x0000000400007810 */ /* 0x000fc60007ffe0ff */
[----:B-1----:R-:W-:-:S05]  /*0ef0*/  FADD R17, R10, R13 ;  /* 0x0000000d0a117221 */ /* 0x002fca0000000000 */
[----:B------:R0:W-:Y:S02]  /*0f00*/  STG.E desc[UR4][R14.64], R17 ;  /* 0x000000110e007986 */ /* 0x0001e4000c101904 */
.L_x_5:
[----:B------:R-:W-:Y:S05]  /*0f10*/  @!P1 EXIT ;  /* 0x000000000000994d */ /* 0x000fea0003800000 */
[----:B------:R-:W1:Y:S01]  /*0f20*/  LDC.64 R6, c[0x0][0x390] ;  /* 0x0000e400ff067b82 */ /* 0x000e620000000a00 */
[----:B0-23--:R-:W-:Y:S01]  /*0f30*/  IMAD R17, R0, R2, R5 ;  /* 0x0000000200117224 */ /* 0x00dfe200078e0205 */
[----:B------:R-:W-:-:S06]  /*0f40*/  IADD3 R3, PT, PT, -R3, RZ, RZ ;  /* 0x000000ff03037210 */ /* 0x000fcc0007ffe1ff */
[----:B------:R-:W0:Y:S08]  /*0f50*/  LDC.64 R8, c[0x0][0x380] ;  /* 0x0000e000ff087b82 */ /* 0x000e300000000a00 */
[----:B------:R-:W2:Y:S02]  /*0f60*/  LDC.64 R10, c[0x0][0x388] ;  /* 0x0000e200ff0a7b82 */ /* 0x000ea40000000a00 */
.L_x_6:
[----:B0-----:R-:W-:-:S04]  /*0f70*/  IMAD.WIDE R4, R17, 0x4, R8 ;  /* 0x0000000411047825 */ /* 0x001fc800078e0208 */
[----:B--2---:R-:W-:Y:S02]  /*0f80*/  IMAD.WIDE R12, R17, 0x4, R10 ;  /* 0x00000004110c7825 */ /* 0x004fe400078e020a */
[----:B------:R-:W2:Y:S04]  /*0f90*/  LDG.E R4, desc[UR4][R4.64] ;  /* 0x0000000404047981 */ /* 0x000ea8000c1e1900 */
[----:B------:R-:W2:Y:S01]  /*0fa0*/  LDG.E R13, desc[UR4][R12.64] ;  /* 0x000000040c0d7981 */ /* 0x000ea2000c1e1900 */
[----:B------:R-:W-:Y:S01]  /*0fb0*/  IADD3 R3, PT, PT, R3, 0x1, RZ ;  /* 0x0000000103037810 */ /* 0x000fe20007ffe0ff */
[C---:B-1-3--:R-:W-:Y:S01]  /*0fc0*/  IMAD.WIDE R14, R17.reuse, 0x4, R6 ;  /* 0x00000004110e7825 */ /* 0x04afe200078e0206 */
[----:B------:R-:W-:Y:S02]  /*0fd0*/  IADD3 R17, PT, PT, R17, R2, RZ ;  /* 0x0000000211117210 */ /* 0x000fe40007ffe0ff */
[----:B------:R-:W-:Y:S01]  /*0fe0*/  ISETP.NE.AND P0, PT, R3, RZ, PT ;  /* 0x000000ff0300720c */ /* 0x000fe20003f05270 */
[----:B--2---:R-:W-:-:S05]  /*0ff0*/  FADD R19, R4, R13 ;  /* 0x0000000d04137221 */ /* 0x004fca0000000000 */
[----:B------:R3:W-:Y:S07]  /*1000*/  STG.E desc[UR4][R14.64], R19 ;  /* 0x000000130e007986 */ /* 0x0007ee000c101904 */
[----:B------:R-:W-:Y:S05]  /*1010*/  @P0 BRA `(.L_x_6) ;  /* 0xfffffffc00d40947 */ /* 0x000fea000383ffff */
[----:B------:R-:W-:Y:S05]  /*1020*/  EXIT ;  /* 0x000000000000794d */ /* 0x000fea0003800000 */
.L_x_7:
        /* <DEDUP_REMOVED lines=13> */
.L_x_11:


//--------------------- .text._Z22sumMatrixOnGPU_1D1D_v1PfS_S_ii --------------------------
	.section	.text._Z22sumMatrixOnGPU_1D1D_v1PfS_S_ii,"ax",@progbits
	.align	128
        .global         _Z22sumMatrixOnGPU_1D1D_v1PfS_S_ii
        .type           _Z22sumMatrixOnGPU_1D1D_v1PfS_S_ii,@function
        .size           _Z22sumMatrixOnGPU_1D1D_v1PfS_S_ii,(.L_x_12 - _Z22sumMatrixOnGPU_1D1D_v1PfS_S_ii)
        .other          _Z22sumMatrixOnGPU_1D1D_v1PfS_S_ii,@"STO_CUDA_ENTRY STV_DEFAULT"
_Z22sumMatrixOnGPU_1D1D_v1PfS_S_ii:
.text._Z22sumMatrixOnGPU_1D1D_v1PfS_S_ii:
[----:B------:R-:W-:Y:S01]  /*0000*/  LDC R1, c[0x0][0x37c] ;  /* 0x0000df00ff017b82 */ /* 0x000fe20000000800 */
[----:B------:R-:W0:Y:S07]  /*0010*/  S2R R9, SR_TID.X ;  /* 0x0000000000097919 */ /* 0x000e2e0000002100 */
[----:B------:R-:W0:Y:S01]  /*0020*/  S2UR UR6, SR_CTAID.X ;  /* 0x00000000000679c3 */ /* 0x000e220000002500 */
[----:B------:R-:W1:Y:S07]  /*0030*/  LDCU.64 UR4, c[0x0][0x358] ;  /* 0x00006b00ff0477ac */ /* 0x000e6e0008000a00 */
[----:B------:R-:W0:Y:S08]  /*0040*/  LDC R0, c[0x0][0x360] ;  /* 0x0000d800ff007b82 */ /* 0x000e300000000800 */
[----:B------:R-:W2:Y:S08]  /*0050*/  LDC.64 R2, c[0x0][0x380] ;  /* 0x0000e000ff027b82 */ /* 0x000eb00000000a00 */
[----:B------:R-:W3:Y:S01]  /*0060*/  LDC.64 R4, c[0x0][0x388] ;  /* 0x0000e200ff047b82 */ /* 0x000ee20000000a00 */
[----:B0-----:R-:W-:-:S07]  /*0070*/  IMAD R9, R0, UR6, R9 ;  /* 0x0000000600097c24 */ /* 0x001fce000f8e0209 */
[----:B------:R-:W0:Y:S01]  /*0080*/  LDC.64 R6, c[0x0][0x390] ;  /* 0x0000e400ff067b82 */ /* 0x000e220000000a00 */
[----:B--2---:R-:W-:-:S06]  /*0090*/  IMAD.WIDE.U32 R2, R9, 0x4, R2 ;  /* 0x0000000409027825 */ /* 0x004fcc00078e0002 */
[----:B-1----:R-:W2:Y:S01]  /*00a0*/  LDG.E R2, desc[UR4][R2.64] ;  /* 0x0000000402027981 */ /* 0x002ea2000c1e1900 */
[----:B---3--:R-:W-:-:S06]  /*00b0*/  IMAD.WIDE.U32 R4, R9, 0x4, R4 ;  /* 0x0000000409047825 */ /* 0x008fcc00078e0004 */
[----:B------:R-:W2:Y:S01]  /*00c0*/  LDG.E R5, desc[UR4][R4.64] ;  /* 0x0000000404057981 */ /* 0x000ea2000c1e1900 */
[----:B0-----:R-:W-:-:S04]  /*00d0*/  IMAD.WIDE.U32 R6, R9, 0x4, R6 ;  /* 0x0000000409067825 */ /* 0x001fc800078e0006 */
[----:B--2---:R-:W-:-:S05]  /*00e0*/  FADD R9, R2, R5 ;  /* 0x0000000502097221 */ /* 0x004fca0000000000 */
[----:B------:R-:W-:Y:S01]  /*00f0*/  STG.E desc[UR4][R6.64], R9 ;  /* 0x0000000906007986 */ /* 0x000fe2000c101904 */
[----:B------:R-:W-:Y:S05]  /*0100*/  EXIT ;  /* 0x000000000000794d */ /* 0x000fea0003800000 */
.L_x_8:
        /* <DEDUP_REMOVED lines=15> */
.L_x_12:


//--------------------- .nv.shared.reserved.0     --------------------------
	.section	.nv.shared.reserved.0,"aw",@nobits
	.weak		__nv_reservedSMEM_offset_0_alias
	.size		__nv_reservedSMEM_offset_0_alias, 0, 64
	.other		__nv_reservedSMEM_offset_0_alias,@"STO_CUDA_RESERVED_SHARED STV_DEFAULT"
__nv_reservedSMEM_offset_0_alias:
	.zero		0
	.zero		64


//--------------------- .nv.constant0._Z22sumMatrixOnGPU_2D2D_v2PfS_S_ii --------------------------
	.section	.nv.constant0._Z22sumMatrixOnGPU_2D2D_v2PfS_S_ii,"a",@progbits
	.sectionflags	@""
	.align	4
.nv.constant0._Z22sumMatrixOnGPU_2D2D_v2PfS_S_ii:
	.zero		928


//--------------------- .nv.constant0._Z22sumMatrixOnGPU_2D2D_v1PfS_S_ii --------------------------
	.section	.nv.constant0._Z22sumMatrixOnGPU_2D2D_v1PfS_S_ii,"a",@progbits
	.sectionflags	@""
	.align	4
.nv.constant0._Z22sumMatrixOnGPU_2D2D_v1PfS_S_ii:
	.zero		928


//--------------------- .nv.constant0._Z22sumMatrixOnGPU_1D1D_v2PfS_S_ii --------------------------
	.section	.nv.constant0._Z22sumMatrixOnGPU_1D1D_v2PfS_S_ii,"a",@progbits
	.sectionflags	@""
	.align	4
.nv.constant0._Z22sumMatrixOnGPU_1D1D_v2PfS_S_ii:
	.zero		928


//--------------------- .nv.constant0._Z22sumMatrixOnGPU_1D1D_v1PfS_S_ii --------------------------
	.section	.nv.constant0._Z22sumMatrixOnGPU_1D1D_v1PfS_S_ii,"a",@progbits
	.sectionflags	@""
	.align	4
.nv.constant0._Z22sumMatrixOnGPU_1D1D_v1PfS_S_ii:
	.zero		928


//--------------------- SYMBOLS --------------------------

	.type		.nv.reservedSmem.offset0,@object
	.size		.nv.reservedSmem.offset0,0x4
